//
// Generated by NVIDIA NVVM Compiler
//
// Compiler Build ID: CL-36424714
// Cuda compilation tools, release 13.0, V13.0.88
// Based on NVVM 20.0.0
//

.version 9.0
.target sm_100
.address_size 64

	// .globl	_Z9vectorAddPfS_S_i

.visible .entry _Z9vectorAddPfS_S_i(
	.param .u64 .ptr .align 1 _Z9vectorAddPfS_S_i_param_0,
	.param .u64 .ptr .align 1 _Z9vectorAddPfS_S_i_param_1,
	.param .u64 .ptr .align 1 _Z9vectorAddPfS_S_i_param_2,
	.param .u32 _Z9vectorAddPfS_S_i_param_3
)
{
	.reg .pred 	%p<2>;
	.reg .b32 	%r<3>;
	.reg .b32 	%f<4>;
	.reg .b64 	%rd<11>;

	ld.param.u64 	%rd1, [_Z9vectorAddPfS_S_i_param_0];
	ld.param.u64 	%rd2, [_Z9vectorAddPfS_S_i_param_1];
	ld.param.u64 	%rd3, [_Z9vectorAddPfS_S_i_param_2];
	ld.param.u32 	%r2, [_Z9vectorAddPfS_S_i_param_3];
	mov.u32 	%r1, %tid.x;
	setp.ge.s32 	%p1, %r1, %r2;
	@%p1 bra 	$L__BB0_2;
	cvta.to.global.u64 	%rd4, %rd1;
	cvta.to.global.u64 	%rd5, %rd2;
	cvta.to.global.u64 	%rd6, %rd3;
	mul.wide.u32 	%rd7, %r1, 4;
	add.s64 	%rd8, %rd4, %rd7;
	ld.global.f32 	%f1, [%rd8];
	add.s64 	%rd9, %rd5, %rd7;
	ld.global.f32 	%f2, [%rd9];
	add.f32 	%f3, %f1, %f2;
	add.s64 	%rd10, %rd6, %rd7;
	st.global.f32 	[%rd10], %f3;
$L__BB0_2:
	ret;

}


// ===== COMPILED SASS (sm_100) =====

	.target	sm_100

	.elftype	@"ET_EXEC"


//--------------------- .note.nv.tkinfo           --------------------------
	.section	.note.nv.tkinfo,"",@"SHT_NOTE"
	.sectionflags	@"SHF_NOTE_NV_TKINFO"
	.tkinfo
        /*0018*/ 	.word	0x00000002
        /*0030*/ 	.string	""
        /*0030*/ 	.string	"ptxas"
        /*0030*/ 	.string	"Cuda compilation tools, release 13.0, V13.0.88"
        /*0030*/ 	.string	"Build cuda_13.0.r13.0/compiler.36424714_0"
        /*0030*/ 	.string	"-arch sm_100 -m 64 "



//--------------------- .note.nv.cuinfo           --------------------------
	.section	.note.nv.cuinfo,"",@"SHT_NOTE"
	.sectionflags	@"SHF_NOTE_NV_CUINFO"
        /*0018*/ 	.short	0x0002
        /*001a*/ 	.short	0x0064
        /*001c*/ 	.short	0x0082
	.zero		2


//--------------------- .nv.info                  --------------------------
	.section	.nv.info,"",@"SHT_CUDA_INFO"
	.align	4


	//----- nvinfo : EIATTR_REGCOUNT
	.align		4
        /*0000*/ 	.byte	0x04, 0x2f
        /*0002*/ 	.short	(.L_1 - .L_0)
	.align		4
.L_0:
        /*0004*/ 	.word	index@(_Z9vectorAddPfS_S_i)
        /*0008*/ 	.word	0x0000000c


	//----- nvinfo : EIATTR_FRAME_SIZE
	.align		4
.L_1:
        /*000c*/ 	.byte	0x04, 0x11
        /*000e*/ 	.short	(.L_3 - .L_2)
	.align		4
.L_2:
        /*0010*/ 	.word	index@(_Z9vectorAddPfS_S_i)
        /*0014*/ 	.word	0x00000000


	//----- nvinfo : EIATTR_MIN_STACK_SIZE
	.align		4
.L_3:
        /*0018*/ 	.byte	0x04, 0x12
        /*001a*/ 	.short	(.L_5 - .L_4)
	.align		4
.L_4:
        /*001c*/ 	.word	index@(_Z9vectorAddPfS_S_i)
        /*0020*/ 	.word	0x00000000
.L_5:


//--------------------- .nv.compat                --------------------------
	.section	.nv.compat,"",@"SHT_CUDA_COMPAT_INFO"
	.align	4
        /*0000*/ 	.byte	0x02, 0x09, 0x00, 0x00, 0x02, 0x02, 0x01, 0x00, 0x02, 0x05, 0x05, 0x00, 0x03, 0x07, 0x01, 0x01
        /*0010*/ 	.byte	0x02, 0x03, 0x00, 0x00, 0x02, 0x06, 0x01, 0x00, 0x04, 0x0b, 0x08, 0x00, 0x09, 0x00, 0x00, 0x00
        /*0020*/ 	.byte	0x00, 0x00, 0x00, 0x00


//--------------------- .nv.info._Z9vectorAddPfS_S_i --------------------------
	.section	.nv.info._Z9vectorAddPfS_S_i,"",@"SHT_CUDA_INFO"
	.sectionflags	@""
	.align	4


	//----- nvinfo : EIATTR_CUDA_API_VERSION
	.align		4
        /*0000*/ 	.byte	0x04, 0x37
        /*0002*/ 	.short	(.L_7 - .L_6)
.L_6:
        /*0004*/ 	.word	0x00000082


	//----- nvinfo : EIATTR_KPARAM_INFO
	.align		4
.L_7:
        /*0008*/ 	.byte	0x04, 0x17
        /*000a*/ 	.short	(.L_9 - .L_8)
.L_8:
        /*000c*/ 	.word	0x00000000
        /*0010*/ 	.short	0x0003
        /*0012*/ 	.short	0x0018
        /*0014*/ 	.byte	0x00, 0xf0, 0x11, 0x00


	//----- nvinfo : EIATTR_KPARAM_INFO
	.align		4
.L_9:
        /*0018*/ 	.byte	0x04, 0x17
        /*001a*/ 	.short	(.L_11 - .L_10)
.L_10:
        /*001c*/ 	.word	0x00000000
        /*0020*/ 	.short	0x0002
        /*0022*/ 	.short	0x0010
        /*0024*/ 	.byte	0x00, 0xf5, 0x21, 0x00


	//----- nvinfo : EIATTR_KPARAM_INFO
	.align		4
.L_11:
        /*0028*/ 	.byte	0x04, 0x17
        /*002a*/ 	.short	(.L_13 - .L_12)
.L_12:
        /*002c*/ 	.word	0x00000000
        /*0030*/ 	.short	0x0001
        /*0032*/ 	.short	0x0008
        /*0034*/ 	.byte	0x00, 0xf5, 0x21, 0x00


	//----- nvinfo : EIATTR_KPARAM_INFO
	.align		4
.L_13:
        /*0038*/ 	.byte	0x04, 0x17
        /*003a*/ 	.short	(.L_15 - .L_14)
.L_14:
        /*003c*/ 	.word	0x00000000
        /*0040*/ 	.short	0x0000
        /*0042*/ 	.short	0x0000
        /*0044*/ 	.byte	0x00, 0xf5, 0x21, 0x00


	//----- nvinfo : EIATTR_SPARSE_MMA_MASK
	.align		4
.L_15:
        /*0048*/ 	.byte	0x03, 0x50
        /*004a*/ 	.short	0x0000


	//----- nvinfo : EIATTR_MAXREG_COUNT
	.align		4
        /*004c*/ 	.byte	0x03, 0x1b
        /*004e*/ 	.short	0x00ff


	//----- nvinfo : EIATTR_MERCURY_ISA_VERSION
	.align		4
        /*0050*/ 	.byte	0x03, 0x5f
        /*0052*/ 	.short	0x0101


	//----- nvinfo : EIATTR_VRC_CTA_INIT_COUNT
	.align		4
        /*0054*/ 	.byte	0x02, 0x4a
	.zero		1
	.zero		1


	//----- nvinfo : EIATTR_EXIT_INSTR_OFFSETS
	.align		4
        /*0058*/ 	.byte	0x04, 0x1c
        /*005a*/ 	.short	(.L_17 - .L_16)


	//   ....[0]....
.L_16:
        /*005c*/ 	.word	0x00000040


	//   ....[1]....
        /*0060*/ 	.word	0x00000100


	//----- nvinfo : EIATTR_CBANK_PARAM_SIZE
	.align		4
.L_17:
        /*0064*/ 	.byte	0x03, 0x19
        /*0066*/ 	.short	0x001c


	//----- nvinfo : EIATTR_PARAM_CBANK
	.align		4
        /*0068*/ 	.byte	0x04, 0x0a
        /*006a*/ 	.short	(.L_19 - .L_18)
	.align		4
.L_18:
        /*006c*/ 	.word	index@(.nv.constant0._Z9vectorAddPfS_S_i)
        /*0070*/ 	.short	0x0380
        /*0072*/ 	.short	0x001c


	//----- nvinfo : EIATTR_SW_WAR
	.align		4
.L_19:
        /*0074*/ 	.byte	0x04, 0x36
        /*0076*/ 	.short	(.L_21 - .L_20)
.L_20:
        /*0078*/ 	.word	0x00000008
.L_21:


//--------------------- .nv.callgraph             --------------------------
	.section	.nv.callgraph,"",@"SHT_CUDA_CALLGRAPH"
	.align	4
	.sectionentsize	8
	.align		4
        /*0000*/ 	.word	0x00000000
	.align		4
        /*0004*/ 	.word	0xffffffff
	.align		4
        /*0008*/ 	.word	0x00000000
	.align		4
        /*000c*/ 	.word	0xfffffffe
	.align		4
        /*0010*/ 	.word	0x00000000
	.align		4
        /*0014*/ 	.word	0xfffffffd
	.align		4
        /*0018*/ 	.word	0x00000000
	.align		4
        /*001c*/ 	.word	0xfffffffc


//--------------------- .text._Z9vectorAddPfS_S_i --------------------------
	.section	.text._Z9vectorAddPfS_S_i,"ax",@progbits
	.align	128
        .global         _Z9vectorAddPfS_S_i
        .type           _Z9vectorAddPfS_S_i,@function
        .size           _Z9vectorAddPfS_S_i,(.L_x_1 - _Z9vectorAddPfS_S_i)
        .other          _Z9vectorAddPfS_S_i,@"STO_CUDA_ENTRY STV_DEFAULT"
_Z9vectorAddPfS_S_i:
.text._Z9vectorAddPfS_S_i:
[----:B------:R-:W-:Y:S01]  /*0000*/  LDC R1, c[0x0][0x37c] ;  /* 0x0000df00ff017b82 */ /* 0x000fe20000000800 */
[----:B------:R-:W0:Y:S01]  /*0010*/  S2R R9, SR_TID.X ;  /* 0x0000000000097919 */ /* 0x000e220000002100 */
[----:B------:R-:W0:Y:S02]  /*0020*/  LDCU UR4, c[0x0][0x398] ;  /* 0x00007300ff0477ac */ /* 0x000e240008000800 */
[----:B0-----:R-:W-:-:S13]  /*0030*/  ISETP.GE.AND P0, PT, R9, UR4, PT ;  /* 0x0000000409007c0c */ /* 0x001fda000bf06270 */
[----:B------:R-:W-:Y:S05]  /*0040*/  @P0 EXIT ;  /* 0x000000000000094d */ /* 0x000fea0003800000 */
[----:B------:R-:W0:Y:S01]  /*0050*/  LDC.64 R2, c[0x0][0x380] ;  /* 0x0000e000ff027b82 */ /* 0x000e220000000a00 */
[----:B------:R-:W1:Y:S07]  /*0060*/  LDCU.64 UR4, c[0x0][0x358] ;  /* 0x00006b00ff0477ac */ /* 0x000e6e0008000a00 */
[----:B------:R-:W2:Y:S08]  /*0070*/  LDC.64 R4, c[0x0][0x388] ;  /* 0x0000e200ff047b82 */ /* 0x000eb00000000a00 */
[----:B------:R-:W3:Y:S01]  /*0080*/  LDC.64 R6, c[0x0][0x390] ;  /* 0x0000e400ff067b82 */ /* 0x000ee20000000a00 */
[----:B0-----:R-:W-:-:S06]  /*0090*/  IMAD.WIDE.U32 R2, R9, 0x4, R2 ;  /* 0x0000000409027825 */ /* 0x001fcc00078e0002 */
[----:B-1----:R-:W4:Y:S01]  /*00a0*/  LDG.E R2, desc[UR4][R2.64] ;  /* 0x0000000402027981 */ /* 0x002f22000c1e1900 */
[----:B--2---:R-:W-:-:S06]  /*00b0*/  IMAD.WIDE.U32 R4, R9, 0x4, R4 ;  /* 0x0000000409047825 */ /* 0x004fcc00078e0004 */
[----:B------:R-:W4:Y:S01]  /*00c0*/  LDG.E R5, desc[UR4][R4.64] ;  /* 0x0000000404057981 */ /* 0x000f22000c1e1900 */
[----:B---3--:R-:W-:-:S04]  /*00d0*/  IMAD.WIDE.U32 R6, R9, 0x4, R6 ;  /* 0x0000000409067825 */ /* 0x008fc800078e0006 */
[----:B----4-:R-:W-:-:S05]  /*00e0*/  FADD R9, R2, R5 ;  /* 0x0000000502097221 */ /* 0x010fca0000000000 */
[----:B------:R-:W-:Y:S01]  /*00f0*/  STG.E desc[UR4][R6.64], R9 ;  /* 0x0000000906007986 */ /* 0x000fe2000c101904 */
[----:B------:R-:W-:Y:S05]  /*0100*/  EXIT ;  /* 0x000000000000794d */ /* 0x000fea0003800000 */
.L_x_0:
[----:B------:R-:W-:-:S00]  /*0110*/  BRA `(.L_x_0) ;  /* 0xfffffffc00fc7947 */ /* 0x000fc0000383ffff */
[----:B------:R-:W-:-:S00]  /*0120*/  NOP ;  /* 0x0000000000007918 */ /* 0x000fc00000000000 */
        /* <DEDUP_REMOVED lines=13> */
.L_x_1:


//--------------------- .nv.shared.reserved.0     --------------------------
	.section	.nv.shared.reserved.0,"aw",@nobits
	.weak		__nv_reservedSMEM_offset_0_alias
	.size		__nv_reservedSMEM_offset_0_alias, 0, 64
	.other		__nv_reservedSMEM_offset_0_alias,@"STO_CUDA_RESERVED_SHARED STV_DEFAULT"
__nv_reservedSMEM_offset_0_alias:
	.zero		0
	.zero		64


//--------------------- .nv.constant0._Z9vectorAddPfS_S_i --------------------------
	.section	.nv.constant0._Z9vectorAddPfS_S_i,"a",@progbits
	.sectionflags	@""
	.align	4
.nv.constant0._Z9vectorAddPfS_S_i:
	.zero		924


//--------------------- SYMBOLS --------------------------

	.type		.nv.reservedSmem.offset0,@object
	.size		.nv.reservedSmem.offset0,0x4
